	.headerflags	@"EF_CUDA_TEXMODE_UNIFIED EF_CUDA_64BIT_ADDRESS EF_CUDA_ACCELERATORS EF_CUDA_SM90 EF_CUDA_VIRTUAL_SM(EF_CUDA_SM90)"
	.elftype	@"ET_EXEC"


//--------------------- .nv.info                  --------------------------
	.section	.nv.info,"",@"SHT_CUDA_INFO"
	.align	4


	//----- nvinfo : EIATTR_REGCOUNT
	.align		4
        /*0000*/ 	.byte	0x04, 0x2f
        /*0002*/ 	.short	(.L_1 - .L_0)
	.align		4
.L_0:
        /*0004*/ 	.word	index@(triton_poi_fused_reflection_pad2d_8)
        /*0008*/ 	.word	0x0000001e


	//----- nvinfo : EIATTR_MIN_STACK_SIZE
	.align		4
.L_1:
        /*000c*/ 	.byte	0x04, 0x12
        /*000e*/ 	.short	(.L_3 - .L_2)
	.align		4
.L_2:
        /*0010*/ 	.word	index@(triton_poi_fused_reflection_pad2d_8)
        /*0014*/ 	.word	0x00000000


	//----- nvinfo : EIATTR_FRAME_SIZE
	.align		4
.L_3:
        /*0018*/ 	.byte	0x04, 0x11
        /*001a*/ 	.short	(.L_5 - .L_4)
	.align		4
.L_4:
        /*001c*/ 	.word	index@(triton_poi_fused_reflection_pad2d_8)
        /*0020*/ 	.word	0x00000000


	//----- nvinfo : EIATTR_MIN_STACK_SIZE
	.align		4
.L_5:
        /*0024*/ 	.byte	0x04, 0x12
        /*0026*/ 	.short	(.L_7 - .L_6)
	.align		4
.L_6:
        /*0028*/ 	.word	index@(triton_poi_fused_reflection_pad2d_8)
        /*002c*/ 	.word	0x00000000
.L_7:


//--------------------- .nv.info.triton_poi_fused_reflection_pad2d_8 --------------------------
	.section	.nv.info.triton_poi_fused_reflection_pad2d_8,"",@"SHT_CUDA_INFO"
	.sectionflags	@""
	.align	4


	//----- nvinfo : EIATTR_CUDA_API_VERSION
	.align		4
        /*0000*/ 	.byte	0x04, 0x37
        /*0002*/ 	.short	(.L_9 - .L_8)
.L_8:
        /*0004*/ 	.word	0x0000007c


	//----- nvinfo : EIATTR_KPARAM_INFO
	.align		4
.L_9:
        /*0008*/ 	.byte	0x04, 0x17
        /*000a*/ 	.short	(.L_11 - .L_10)
.L_10:
        /*000c*/ 	.word	0x00000000
        /*0010*/ 	.short	0x0002
        /*0012*/ 	.short	0x0010
        /*0014*/ 	.byte	0x00, 0xf0, 0x11, 0x00


	//----- nvinfo : EIATTR_KPARAM_INFO
	.align		4
.L_11:
        /*0018*/ 	.byte	0x04, 0x17
        /*001a*/ 	.short	(.L_13 - .L_12)
.L_12:
        /*001c*/ 	.word	0x00000000
        /*0020*/ 	.short	0x0001
        /*0022*/ 	.short	0x0008
        /*0024*/ 	.byte	0x00, 0xf4, 0x21, 0x00


	//----- nvinfo : EIATTR_KPARAM_INFO
	.align		4
.L_13:
        /*0028*/ 	.byte	0x04, 0x17
        /*002a*/ 	.short	(.L_15 - .L_14)
.L_14:
        /*002c*/ 	.word	0x00000000
        /*0030*/ 	.short	0x0000
        /*0032*/ 	.short	0x0000
        /*0034*/ 	.byte	0x00, 0xf4, 0x21, 0x00


	//----- nvinfo : EIATTR_SPARSE_MMA_MASK
	.align		4
.L_15:
        /*0038*/ 	.byte	0x03, 0x50
        /*003a*/ 	.short	0x0000


	//----- nvinfo : EIATTR_MAXREG_COUNT
	.align		4
        /*003c*/ 	.byte	0x03, 0x1b
        /*003e*/ 	.short	0x00ff


	//----- nvinfo : EIATTR_EXIT_INSTR_OFFSETS
	.align		4
        /*0040*/ 	.byte	0x04, 0x1c
        /*0042*/ 	.short	(.L_17 - .L_16)


	//   ....[0]....
.L_16:
        /*0044*/ 	.word	0x00000b40


	//----- nvinfo : EIATTR_REQNTID
	.align		4
.L_17:
        /*0048*/ 	.byte	0x04, 0x10
        /*004a*/ 	.short	(.L_19 - .L_18)
.L_18:
        /*004c*/ 	.word	0x00000080
        /*0050*/ 	.word	0x00000001
        /*0054*/ 	.word	0x00000001


	//----- nvinfo : EIATTR_CBANK_PARAM_SIZE
	.align		4
.L_19:
        /*0058*/ 	.byte	0x03, 0x19
        /*005a*/ 	.short	0x0014


	//----- nvinfo : EIATTR_PARAM_CBANK
	.align		4
        /*005c*/ 	.byte	0x04, 0x0a
        /*005e*/ 	.short	(.L_21 - .L_20)
	.align		4
.L_20:
        /*0060*/ 	.word	index@(.nv.constant0.triton_poi_fused_reflection_pad2d_8)
        /*0064*/ 	.short	0x0210
        /*0066*/ 	.short	0x0014


	//----- nvinfo : EIATTR_SW_WAR
	.align		4
.L_21:
        /*0068*/ 	.byte	0x04, 0x36
        /*006a*/ 	.short	(.L_23 - .L_22)
.L_22:
        /*006c*/ 	.word	0x00000008
.L_23:


//--------------------- .nv.callgraph             --------------------------
	.section	.nv.callgraph,"",@"SHT_CUDA_CALLGRAPH"
	.align	4
	.sectionentsize	8
	.align		4
        /*0000*/ 	.word	0x00000000
	.align		4
        /*0004*/ 	.word	0xffffffff
	.align		4
        /*0008*/ 	.word	0x00000000
	.align		4
        /*000c*/ 	.word	0xfffffffe
	.align		4
        /*0010*/ 	.word	0x00000000
	.align		4
        /*0014*/ 	.word	0xfffffffd
	.align		4
        /*0018*/ 	.word	0x00000000
	.align		4
        /*001c*/ 	.word	0xfffffffc


//--------------------- .text.triton_poi_fused_reflection_pad2d_8 --------------------------
	.section	.text.triton_poi_fused_reflection_pad2d_8,"ax",@progbits
	.align	128
        .global         triton_poi_fused_reflection_pad2d_8
        .type           triton_poi_fused_reflection_pad2d_8,@function
        .size           triton_poi_fused_reflection_pad2d_8,(.L_x_1 - triton_poi_fused_reflection_pad2d_8)
        .other          triton_poi_fused_reflection_pad2d_8,@"STO_CUDA_ENTRY STV_DEFAULT"
triton_poi_fused_reflection_pad2d_8:
.text.triton_poi_fused_reflection_pad2d_8:
[----:B------:R-:W-:Y:S01]  /*0000*/  LDC R1, c[0x0][0x28] ;  /* 0x00000a00ff017b82 */ /* 0x000fe20000000800 */
[----:B------:R-:W1:Y:S01]  /*0010*/  S2R R0, SR_TID.X ;  /* 0x0000000000007919 */ /* 0x000e620000002100 */
[----:B------:R-:W-:-:S06]  /*0020*/  ULDC.64 UR4, c[0x0][0x208] ;  /* 0x0000820000047ab9 */ /* 0x000fcc0000000a00 */
[----:B------:R-:W2:Y:S01]  /*0030*/  LDC.64 R26, c[0x0][0x218] ;  /* 0x00008600ff1a7b82 */ /* 0x000ea20000000a00 */
[----:B------:R-:W3:Y:S01]  /*0040*/  S2R R3, SR_CTAID.X ;  /* 0x0000000000037919 */ /* 0x000ee20000002500 */
[----:B-1----:R-:W-:-:S05]  /*0050*/  IMAD.SHL.U32 R0, R0, 0x4, RZ ;  /* 0x0000000400007824 */ /* 0x002fca00078e00ff */
[----:B------:R-:W-:-:S05]  /*0060*/  LOP3.LUT R0, R0, 0x1fc, RZ, 0xc0, !PT ;  /* 0x000001fc00007812 */ /* 0x000fca00078ec0ff */
[----:B---3--:R-:W-:-:S04]  /*0070*/  IMAD R0, R3, 0x400, R0 ;  /* 0x0000040003007824 */ /* 0x008fc800078e0200 */
[----:B------:R-:W-:Y:S01]  /*0080*/  IMAD.HI R7, R0, 0x38e38e39, RZ ;  /* 0x38e38e3900077827 */ /* 0x000fe200078e02ff */
[----:B------:R-:W-:-:S03]  /*0090*/  IADD3 R9, R0, 0x3, RZ ;  /* 0x0000000300097810 */ /* 0x000fc60007ffe0ff */
[C---:B------:R-:W-:Y:S01]  /*00a0*/  VIADD R8, R0.reuse, 0x1 ;  /* 0x0000000100087836 */ /* 0x040fe20000000000 */
[----:B------:R-:W-:Y:S01]  /*00b0*/  SHF.R.U32.HI R2, RZ, 0x1f, R7 ;  /* 0x0000001fff027819 */ /* 0x000fe20000011607 */
[----:B------:R-:W-:Y:S02]  /*00c0*/  VIADD R14, R0, 0x2 ;  /* 0x00000002000e7836 */ /* 0x000fe40000000000 */
[----:B------:R-:W-:Y:S01]  /*00d0*/  IMAD.HI R6, R8, 0x38e38e39, RZ ;  /* 0x38e38e3908067827 */ /* 0x000fe200078e02ff */
[----:B------:R-:W-:-:S03]  /*00e0*/  LEA.HI.SX32 R7, R7, R2, 0x1e ;  /* 0x0000000207077211 */ /* 0x000fc600078ff2ff */
[----:B------:R-:W-:Y:S01]  /*00f0*/  IMAD.HI R17, R9, 0x38e38e39, RZ ;  /* 0x38e38e3909117827 */ /* 0x000fe200078e02ff */
[----:B------:R-:W-:-:S03]  /*0100*/  SHF.R.U32.HI R5, RZ, 0x1f, R6 ;  /* 0x0000001fff057819 */ /* 0x000fc60000011606 */
[----:B------:R-:W-:Y:S01]  /*0110*/  IMAD.HI R4, R14, 0x38e38e39, RZ ;  /* 0x38e38e390e047827 */ /* 0x000fe200078e02ff */
[----:B------:R-:W-:Y:S02]  /*0120*/  SHF.R.U32.HI R2, RZ, 0x1f, R17 ;  /* 0x0000001fff027819 */ /* 0x000fe40000011611 */
[----:B------:R-:W-:Y:S01]  /*0130*/  LEA.HI.SX32 R6, R6, R5, 0x1e ;  /* 0x0000000506067211 */ /* 0x000fe200078ff2ff */
[C---:B------:R-:W-:Y:S01]  /*0140*/  IMAD.HI R3, R0.reuse, 0x1948b0fd, RZ ;  /* 0x1948b0fd00037827 */ /* 0x040fe200078e02ff */
[----:B------:R-:W-:Y:S02]  /*0150*/  SHF.R.U32.HI R13, RZ, 0x1f, R4 ;  /* 0x0000001fff0d7819 */ /* 0x000fe40000011604 */
[----:B------:R-:W-:Y:S01]  /*0160*/  LEA.HI.SX32 R17, R17, R2, 0x1e ;  /* 0x0000000211117211 */ /* 0x000fe200078ff2ff */
[----:B------:R-:W-:Y:S01]  /*0170*/  VIADD R11, R0, 0x200 ;  /* 0x00000200000b7836 */ /* 0x000fe20000000000 */
[----:B------:R-:W-:Y:S01]  /*0180*/  LEA.HI.SX32 R5, R4, R13, 0x1e ;  /* 0x0000000d04057211 */ /* 0x000fe200078ff2ff */
[----:B------:R-:W-:Y:S01]  /*0190*/  VIADD R12, R0, 0x201 ;  /* 0x00000201000c7836 */ /* 0x000fe20000000000 */
[----:B------:R-:W-:Y:S01]  /*01a0*/  IADD3 R13, R0, 0x203, RZ ;  /* 0x00000203000d7810 */ /* 0x000fe20007ffe0ff */
[----:B------:R-:W-:Y:S01]  /*01b0*/  IMAD.HI R2, R11, 0x38e38e39, RZ ;  /* 0x38e38e390b027827 */ /* 0x000fe200078e02ff */
[----:B------:R-:W-:-:S03]  /*01c0*/  SHF.R.U32.HI R10, RZ, 0x1f, R3 ;  /* 0x0000001fff0a7819 */ /* 0x000fc60000011603 */
[----:B------:R-:W-:Y:S01]  /*01d0*/  IMAD.HI R15, R12, 0x38e38e39, RZ ;  /* 0x38e38e390c0f7827 */ /* 0x000fe200078e02ff */
[----:B------:R-:W-:Y:S02]  /*01e0*/  LEA.HI R3, R3, R10, RZ, 0x1b ;  /* 0x0000000a03037211 */ /* 0x000fe400078fd8ff */
[----:B------:R-:W-:Y:S01]  /*01f0*/  SHF.R.U32.HI R21, RZ, 0x1f, R2 ;  /* 0x0000001fff157819 */ /* 0x000fe20000011602 */
[----:B------:R-:W-:Y:S01]  /*0200*/  IMAD.HI R22, R11, 0x1948b0fd, RZ ;  /* 0x1948b0fd0b167827 */ /* 0x000fe200078e02ff */
[----:B------:R-:W-:Y:S02]  /*0210*/  SHF.R.U32.HI R16, RZ, 0x1f, R15 ;  /* 0x0000001fff107819 */ /* 0x000fe4000001160f */
[----:B------:R-:W-:Y:S01]  /*0220*/  LEA.HI.SX32 R4, R2, R21, 0x1e ;  /* 0x0000001502047211 */ /* 0x000fe200078ff2ff */
[----:B------:R-:W-:Y:S01]  /*0230*/  IMAD.HI R19, R13, 0x38e38e39, RZ ;  /* 0x38e38e390d137827 */ /* 0x000fe200078e02ff */
[----:B------:R-:W-:Y:S02]  /*0240*/  SHF.R.U32.HI R23, RZ, 0x1f, R22 ;  /* 0x0000001fff177819 */ /* 0x000fe40000011616 */
[----:B------:R-:W-:Y:S01]  /*0250*/  LEA.HI.SX32 R15, R15, R16, 0x1e ;  /* 0x000000100f0f7211 */ /* 0x000fe200078ff2ff */
[----:B------:R-:W-:Y:S01]  /*0260*/  VIADD R10, R0, 0x202 ;  /* 0x00000202000a7836 */ /* 0x000fe20000000000 */
[----:B------:R-:W-:Y:S01]  /*0270*/  SHF.R.U32.HI R20, RZ, 0x1f, R19 ;  /* 0x0000001fff147819 */ /* 0x000fe20000011613 */
[----:B------:R-:W-:Y:S01]  /*0280*/  IMAD.HI R18, R7, 0x38e38e39, RZ ;  /* 0x38e38e3907127827 */ /* 0x000fe200078e02ff */
[----:B------:R-:W-:-:S02]  /*0290*/  LEA.HI R2, R22, R23, RZ, 0x1b ;  /* 0x0000001716027211 */ /* 0x000fc400078fd8ff */
[----:B------:R-:W-:Y:S01]  /*02a0*/  LEA.HI.SX32 R16, R19, R20, 0x1e ;  /* 0x0000001413107211 */ /* 0x000fe200078ff2ff */
[----:B------:R-:W-:Y:S01]  /*02b0*/  IMAD.HI R21, R10, 0x38e38e39, RZ ;  /* 0x38e38e390a157827 */ /* 0x000fe200078e02ff */
[----:B------:R-:W-:Y:S02]  /*02c0*/  SHF.R.U32.HI R23, RZ, 0x1f, R18 ;  /* 0x0000001fff177819 */ /* 0x000fe40000011612 */
[----:B------:R-:W-:Y:S01]  /*02d0*/  LEA R3, R3, 0xff, 0x8 ;  /* 0x000000ff03037811 */ /* 0x000fe200078e40ff */
[----:B------:R-:W-:Y:S01]  /*02e0*/  IMAD R19, R6, 0x12, RZ ;  /* 0x0000001206137824 */ /* 0x000fe200078e02ff */
[----:B------:R-:W-:Y:S01]  /*02f0*/  SHF.R.U32.HI R22, RZ, 0x1f, R21 ;  /* 0x0000001fff167819 */ /* 0x000fe20000011615 */
[----:B------:R-:W-:Y:S01]  /*0300*/  IMAD R20, R17, 0x12, RZ ;  /* 0x0000001211147824 */ /* 0x000fe200078e02ff */
[----:B------:R-:W-:Y:S01]  /*0310*/  LEA.HI.SX32 R17, R18, R23, 0x1e ;  /* 0x0000001712117211 */ /* 0x000fe200078ff2ff */
[----:B------:R-:W-:Y:S01]  /*0320*/  IMAD.HI R18, R5, 0x38e38e39, RZ ;  /* 0x38e38e3905127827 */ /* 0x000fe200078e02ff */
[----:B------:R-:W-:-:S02]  /*0330*/  LEA.HI.SX32 R6, R21, R22, 0x1e ;  /* 0x0000001615067211 */ /* 0x000fc400078ff2ff */
[----:B------:R-:W-:Y:S01]  /*0340*/  LOP3.LUT R21, RZ, R19, RZ, 0x33, !PT ;  /* 0x00000013ff157212 */ /* 0x000fe200078e33ff */
[----:B------:R-:W-:Y:S01]  /*0350*/  IMAD.HI R19, R4, 0x38e38e39, RZ ;  /* 0x38e38e3904137827 */ /* 0x000fe200078e02ff */
[----:B------:R-:W-:Y:S02]  /*0360*/  LOP3.LUT R20, RZ, R20, RZ, 0x33, !PT ;  /* 0x00000014ff147212 */ /* 0x000fe400078e33ff */
[----:B------:R-:W-:Y:S01]  /*0370*/  LEA R2, R2, 0xff, 0x8 ;  /* 0x000000ff02027811 */ /* 0x000fe200078e40ff */
[----:B------:R-:W-:Y:S01]  /*0380*/  IMAD.IADD R8, R8, 0x1, R21 ;  /* 0x0000000108087824 */ /* 0x000fe200078e0215 */
[----:B------:R-:W-:Y:S01]  /*0390*/  SHF.R.U32.HI R21, RZ, 0x1f, R18 ;  /* 0x0000001fff157819 */ /* 0x000fe20000011612 */
[----:B------:R-:W-:Y:S01]  /*03a0*/  IMAD.IADD R9, R9, 0x1, R20 ;  /* 0x0000000109097824 */ /* 0x000fe200078e0214 */
[----:B------:R-:W-:Y:S01]  /*03b0*/  SHF.R.U32.HI R20, RZ, 0x1f, R19 ;  /* 0x0000001fff147819 */ /* 0x000fe20000011613 */
[----:B------:R-:W-:Y:S01]  /*03c0*/  IMAD R16, R16, 0x12, RZ ;  /* 0x0000001210107824 */ /* 0x000fe200078e02ff */
[----:B------:R-:W-:Y:S01]  /*03d0*/  LEA.HI.SX32 R18, R18, R21, 0x1e ;  /* 0x0000001512127211 */ /* 0x000fe200078ff2ff */
[----:B------:R-:W-:Y:S01]  /*03e0*/  IMAD R17, R17, 0x12, RZ ;  /* 0x0000001211117824 */ /* 0x000fe200078e02ff */
[----:B------:R-:W-:Y:S01]  /*03f0*/  LEA.HI.SX32 R19, R19, R20, 0x1e ;  /* 0x0000001413137211 */ /* 0x000fe200078ff2ff */
[----:B------:R-:W-:Y:S01]  /*0400*/  IMAD R20, R15, 0x12, RZ ;  /* 0x000000120f147824 */ /* 0x000fe200078e02ff */
[----:B------:R-:W-:Y:S01]  /*0410*/  LOP3.LUT R16, RZ, R16, RZ, 0x33, !PT ;  /* 0x00000010ff107212 */ /* 0x000fe200078e33ff */
[----:B------:R-:W-:-:S03]  /*0420*/  IMAD.HI R15, R6, 0x38e38e39, RZ ;  /* 0x38e38e39060f7827 */ /* 0x000fc600078e02ff */
[----:B------:R-:W-:Y:S01]  /*0430*/  LOP3.LUT R21, RZ, R20, RZ, 0x33, !PT ;  /* 0x00000014ff157212 */ /* 0x000fe200078e33ff */
[----:B------:R-:W-:Y:S01]  /*0440*/  IMAD R22, R5, 0x12, RZ ;  /* 0x0000001205167824 */ /* 0x000fe200078e02ff */
[----:B------:R-:W-:Y:S01]  /*0450*/  SHF.R.U32.HI R20, RZ, 0x1f, R15 ;  /* 0x0000001fff147819 */ /* 0x000fe2000001160f */
[----:B------:R-:W-:Y:S01]  /*0460*/  IMAD.IADD R13, R13, 0x1, R16 ;  /* 0x000000010d0d7824 */ /* 0x000fe200078e0210 */
[----:B------:R-:W-:Y:S01]  /*0470*/  LOP3.LUT R16, RZ, R17, RZ, 0x33, !PT ;  /* 0x00000011ff107212 */ /* 0x000fe200078e33ff */
[----:B------:R-:W-:Y:S01]  /*0480*/  IMAD R19, R19, 0x12, RZ ;  /* 0x0000001213137824 */ /* 0x000fe200078e02ff */
[----:B------:R-:W-:Y:S01]  /*0490*/  LEA.HI.SX32 R20, R15, R20, 0x1e ;  /* 0x000000140f147211 */ /* 0x000fe200078ff2ff */
[C---:B------:R-:W-:Y:S01]  /*04a0*/  IMAD R15, R7.reuse, 0x12, RZ ;  /* 0x00000012070f7824 */ /* 0x040fe200078e02ff */
[----:B------:R-:W-:Y:S01]  /*04b0*/  LOP3.LUT R23, RZ, R22, RZ, 0x33, !PT ;  /* 0x00000016ff177212 */ /* 0x000fe200078e33ff */
[----:B------:R-:W-:Y:S01]  /*04c0*/  IMAD R18, R18, 0x12, RZ ;  /* 0x0000001212127824 */ /* 0x000fe200078e02ff */
[----:B------:R-:W-:Y:S01]  /*04d0*/  LOP3.LUT R19, RZ, R19, RZ, 0x33, !PT ;  /* 0x00000013ff137212 */ /* 0x000fe200078e33ff */
[----:B------:R-:W-:Y:S01]  /*04e0*/  IMAD.IADD R12, R12, 0x1, R21 ;  /* 0x000000010c0c7824 */ /* 0x000fe200078e0215 */
[----:B------:R-:W-:Y:S01]  /*04f0*/  LOP3.LUT R17, RZ, R15, RZ, 0x33, !PT ;  /* 0x0000000fff117212 */ /* 0x000fe200078e33ff */
[----:B------:R-:W-:Y:S01]  /*0500*/  IMAD R22, R4, 0x12, RZ ;  /* 0x0000001204167824 */ /* 0x000fe200078e02ff */
[----:B------:R-:W-:Y:S01]  /*0510*/  IADD3 R14, R14, R23, RZ ;  /* 0x000000170e0e7210 */ /* 0x000fe20007ffe0ff */
[----:B------:R-:W-:Y:S01]  /*0520*/  IMAD R23, R6, 0x12, RZ ;  /* 0x0000001206177824 */ /* 0x000fe200078e02ff */
[----:B------:R-:W-:Y:S01]  /*0530*/  LOP3.LUT R18, RZ, R18, RZ, 0x33, !PT ;  /* 0x00000012ff127212 */ /* 0x000fe200078e33ff */
[----:B------:R-:W-:Y:S01]  /*0540*/  IMAD.IADD R17, R0, 0x1, R17 ;  /* 0x0000000100117824 */ /* 0x000fe200078e0211 */
[----:B------:R-:W-:Y:S01]  /*0550*/  IABS R14, R14 ;  /* 0x0000000e000e7213 */ /* 0x000fe20000000000 */
[----:B------:R-:W-:Y:S01]  /*0560*/  IMAD.IADD R7, R7, 0x1, R16 ;  /* 0x0000000107077824 */ /* 0x000fe200078e0210 */
[----:B------:R-:W-:Y:S01]  /*0570*/  LOP3.LUT R23, RZ, R23, RZ, 0x33, !PT ;  /* 0x00000017ff177212 */ /* 0x000fe200078e33ff */
[----:B------:R-:W-:Y:S01]  /*0580*/  IMAD.IADD R15, R5, 0x1, R18 ;  /* 0x00000001050f7824 */ /* 0x000fe200078e0212 */
[----:B------:R-:W-:Y:S01]  /*0590*/  IABS R17, R17 ;  /* 0x0000001100117213 */ /* 0x000fe20000000000 */
[----:B------:R-:W-:Y:S01]  /*05a0*/  IMAD R20, R20, 0x12, RZ ;  /* 0x0000001214147824 */ /* 0x000fe200078e02ff */
[----:B------:R-:W-:-:S02]  /*05b0*/  IADD3 R16, R4, R19, RZ ;  /* 0x0000001304107210 */ /* 0x000fc40007ffe0ff */
[----:B------:R-:W-:Y:S02]  /*05c0*/  IADD3 R10, R10, R23, RZ ;  /* 0x000000170a0a7210 */ /* 0x000fe40007ffe0ff */
[----:B------:R-:W-:Y:S01]  /*05d0*/  IABS R4, R8 ;  /* 0x0000000800047213 */ /* 0x000fe20000000000 */
[----:B------:R-:W-:Y:S01]  /*05e0*/  IMAD.MOV.U32 R8, RZ, RZ, R17 ;  /* 0x000000ffff087224 */ /* 0x000fe200078e0011 */
[----:B------:R-:W-:Y:S02]  /*05f0*/  IABS R5, R9 ;  /* 0x0000000900057213 */ /* 0x000fe40000000000 */
[----:B------:R-:W-:Y:S01]  /*0600*/  IABS R12, R12 ;  /* 0x0000000c000c7213 */ /* 0x000fe20000000000 */
[----:B------:R-:W-:Y:S01]  /*0610*/  VIADD R8, R8, 0xfffffff1 ;  /* 0xfffffff108087836 */ /* 0x000fe20000000000 */
[----:B------:R-:W-:Y:S01]  /*0620*/  LOP3.LUT R22, RZ, R22, RZ, 0x33, !PT ;  /* 0x00000016ff167212 */ /* 0x000fe200078e33ff */
[----:B------:R-:W-:Y:S01]  /*0630*/  VIADD R4, R4, 0xfffffff1 ;  /* 0xfffffff104047836 */ /* 0x000fe20000000000 */
[----:B------:R-:W-:Y:S01]  /*0640*/  MOV R9, R14 ;  /* 0x0000000e00097202 */ /* 0x000fe20000000f00 */
[----:B------:R-:W-:Y:S01]  /*0650*/  VIADD R5, R5, 0xfffffff1 ;  /* 0xfffffff105057836 */ /* 0x000fe20000000000 */
[----:B------:R-:W-:Y:S01]  /*0660*/  IABS R13, R13 ;  /* 0x0000000d000d7213 */ /* 0x000fe20000000000 */
[----:B------:R-:W-:Y:S01]  /*0670*/  IMAD.IADD R11, R11, 0x1, R22 ;  /* 0x000000010b0b7824 */ /* 0x000fe200078e0216 */
[----:B------:R-:W-:-:S02]  /*0680*/  IABS R17, R10 ;  /* 0x0000000a00117213 */ /* 0x000fc40000000000 */
[----:B------:R-:W-:Y:S01]  /*0690*/  MOV R10, R12 ;  /* 0x0000000c000a7202 */ /* 0x000fe20000000f00 */
[----:B------:R-:W-:Y:S01]  /*06a0*/  IMAD.MOV.U32 R12, RZ, RZ, R13 ;  /* 0x000000ffff0c7224 */ /* 0x000fe200078e000d */
[----:B------:R-:W-:Y:S01]  /*06b0*/  IADD3 R9, R9, -0xf, RZ ;  /* 0xfffffff109097810 */ /* 0x000fe20007ffe0ff */
[----:B------:R-:W-:Y:S01]  /*06c0*/  IMAD.MOV.U32 R13, RZ, RZ, R17 ;  /* 0x000000ffff0d7224 */ /* 0x000fe200078e0011 */
[----:B------:R-:W-:Y:S02]  /*06d0*/  LOP3.LUT R21, RZ, R20, RZ, 0x33, !PT ;  /* 0x00000014ff157212 */ /* 0x000fe400078e33ff */
[----:B------:R-:W-:Y:S02]  /*06e0*/  IABS R14, R8 ;  /* 0x00000008000e7213 */ /* 0x000fe40000000000 */
[----:B------:R-:W-:Y:S01]  /*06f0*/  IABS R17, R7 ;  /* 0x0000000700117213 */ /* 0x000fe20000000000 */
[----:B------:R-:W-:Y:S01]  /*0700*/  VIADD R7, R10, 0xfffffff1 ;  /* 0xfffffff10a077836 */ /* 0x000fe20000000000 */
[----:B------:R-:W-:Y:S01]  /*0710*/  IABS R8, R9 ;  /* 0x0000000900087213 */ /* 0x000fe20000000000 */
[----:B------:R-:W-:Y:S01]  /*0720*/  VIADD R10, R12, 0xfffffff1 ;  /* 0xfffffff10c0a7836 */ /* 0x000fe20000000000 */
[----:B------:R-:W-:Y:S01]  /*0730*/  IABS R4, R4 ;  /* 0x0000000400047213 */ /* 0x000fe20000000000 */
[----:B------:R-:W-:Y:S01]  /*0740*/  IMAD.IADD R6, R6, 0x1, R21 ;  /* 0x0000000106067824 */ /* 0x000fe200078e0215 */
[----:B------:R-:W-:Y:S01]  /*0750*/  IABS R18, R5 ;  /* 0x0000000500127213 */ /* 0x000fe20000000000 */
[C---:B------:R-:W-:Y:S01]  /*0760*/  IMAD.IADD R14, R3.reuse, 0x1, -R14 ;  /* 0x00000001030e7824 */ /* 0x040fe200078e0a0e */
[----:B------:R-:W-:Y:S01]  /*0770*/  IABS R11, R11 ;  /* 0x0000000b000b7213 */ /* 0x000fe20000000000 */
[C---:B------:R-:W-:Y:S01]  /*0780*/  IMAD.IADD R8, R3.reuse, 0x1, -R8 ;  /* 0x0000000103087824 */ /* 0x040fe200078e0a08 */
[----:B------:R-:W-:Y:S01]  /*0790*/  IADD3 R9, R3, -R4, RZ ;  /* 0x8000000403097210 */ /* 0x000fe20007ffe0ff */
[----:B------:R-:W-:Y:S01]  /*07a0*/  IMAD.IADD R3, R3, 0x1, -R18 ;  /* 0x0000000103037824 */ /* 0x000fe200078e0a12 */
[----:B------:R-:W-:Y:S01]  /*07b0*/  IADD3 R12, R13, -0xf, RZ ;  /* 0xfffffff10d0c7810 */ /* 0x000fe20007ffe0ff */
[----:B------:R-:W-:Y:S01]  /*07c0*/  IMAD.MOV.U32 R13, RZ, RZ, R17 ;  /* 0x000000ffff0d7224 */ /* 0x000fe200078e0011 */
[----:B------:R-:W-:Y:S01]  /*07d0*/  IADD3 R11, R11, -0xf, RZ ;  /* 0xfffffff10b0b7810 */ /* 0x000fe20007ffe0ff */
[----:B------:R-:W1:Y:S01]  /*07e0*/  LDC.64 R4, c[0x0][0x210] ;  /* 0x00008400ff047b82 */ /* 0x000e620000000a00 */
[----:B------:R-:W-:-:S02]  /*07f0*/  IABS R19, R10 ;  /* 0x0000000a00137213 */ /* 0x000fc40000000000 */
[----:B------:R-:W-:Y:S02]  /*0800*/  IABS R15, R15 ;  /* 0x0000000f000f7213 */ /* 0x000fe40000000000 */
[----:B------:R-:W-:Y:S02]  /*0810*/  IABS R16, R16 ;  /* 0x0000001000107213 */ /* 0x000fe40000000000 */
[----:B------:R-:W-:Y:S02]  /*0820*/  IABS R18, R7 ;  /* 0x0000000700127213 */ /* 0x000fe40000000000 */
[----:B------:R-:W-:Y:S01]  /*0830*/  IABS R10, R6 ;  /* 0x00000006000a7213 */ /* 0x000fe20000000000 */
[----:B------:R-:W-:Y:S01]  /*0840*/  VIADD R6, R13, 0xfffffff1 ;  /* 0xfffffff10d067836 */ /* 0x000fe20000000000 */
[----:B------:R-:W-:Y:S02]  /*0850*/  IABS R17, R11 ;  /* 0x0000000b00117213 */ /* 0x000fe40000000000 */
[----:B------:R-:W-:Y:S01]  /*0860*/  IABS R20, R12 ;  /* 0x0000000c00147213 */ /* 0x000fe20000000000 */
[----:B------:R-:W-:Y:S01]  /*0870*/  IMAD.MOV.U32 R12, RZ, RZ, R16 ;  /* 0x000000ffff0c7224 */ /* 0x000fe200078e0010 */
[----:B------:R-:W-:Y:S01]  /*0880*/  MOV R11, R15 ;  /* 0x0000000f000b7202 */ /* 0x000fe20000000f00 */
[----:B------:R-:W-:Y:S01]  /*0890*/  IMAD.MOV.U32 R15, RZ, RZ, R10 ;  /* 0x000000ffff0f7224 */ /* 0x000fe200078e000a */
[----:B------:R-:W-:Y:S01]  /*08a0*/  MOV R13, R18 ;  /* 0x00000012000d7202 */ /* 0x000fe20000000f00 */
[----:B------:R-:W-:Y:S01]  /*08b0*/  IMAD.MOV.U32 R7, RZ, RZ, R17 ;  /* 0x000000ffff077224 */ /* 0x000fe200078e0011 */
[----:B------:R-:W-:Y:S01]  /*08c0*/  IABS R16, R6 ;  /* 0x0000000600107213 */ /* 0x000fe20000000000 */
[----:B------:R-:W-:Y:S01]  /*08d0*/  IMAD.MOV.U32 R17, RZ, RZ, R20 ;  /* 0x000000ffff117224 */ /* 0x000fe200078e0014 */
[----:B------:R-:W-:Y:S01]  /*08e0*/  IADD3 R10, R2, -R13, RZ ;  /* 0x8000000d020a7210 */ /* 0x000fe20007ffe0ff */
[----:B------:R-:W-:Y:S01]  /*08f0*/  VIADD R12, R12, 0xfffffff1 ;  /* 0xfffffff10c0c7836 */ /* 0x000fe20000000000 */
[----:B------:R-:W-:Y:S01]  /*0900*/  IADD3 R11, R11, -0xf, RZ ;  /* 0xfffffff10b0b7810 */ /* 0x000fe20007ffe0ff */
[----:B------:R-:W-:Y:S01]  /*0910*/  VIADD R13, R15, 0xfffffff1 ;  /* 0xfffffff10f0d7836 */ /* 0x000fe20000000000 */
[----:B------:R-:W-:Y:S01]  /*0920*/  MOV R15, R16 ;  /* 0x00000010000f7202 */ /* 0x000fe20000000f00 */
[C---:B------:R-:W-:Y:S01]  /*0930*/  IMAD.IADD R6, R2.reuse, 0x1, -R17 ;  /* 0x0000000102067824 */ /* 0x040fe200078e0a11 */
[----:B------:R-:W-:Y:S01]  /*0940*/  IABS R17, R11 ;  /* 0x0000000b00117213 */ /* 0x000fe20000000000 */
[C---:B------:R-:W-:Y:S01]  /*0950*/  IMAD.IADD R7, R2.reuse, 0x1, -R7 ;  /* 0x0000000102077824 */ /* 0x040fe200078e0a07 */
[----:B------:R-:W-:Y:S01]  /*0960*/  IABS R21, R12 ;  /* 0x0000000c00157213 */ /* 0x000fe20000000000 */
[----:B------:R-:W-:Y:S01]  /*0970*/  IMAD.IADD R2, R2, 0x1, -R19 ;  /* 0x0000000102027824 */ /* 0x000fe200078e0a13 */
[----:B------:R-:W-:Y:S01]  /*0980*/  IABS R25, R13 ;  /* 0x0000000d00197213 */ /* 0x000fe20000000000 */
[----:B------:R-:W-:-:S02]  /*0990*/  IMAD R11, R15, -0x10, R14 ;  /* 0xfffffff00f0b7824 */ /* 0x000fc400078e020e */
[----:B------:R-:W-:Y:S02]  /*09a0*/  IMAD R9, R15, -0x10, R9 ;  /* 0xfffffff00f097824 */ /* 0x000fe400078e0209 */
[----:B------:R-:W-:Y:S02]  /*09b0*/  IMAD R15, R17, -0x10, R8 ;  /* 0xfffffff0110f7824 */ /* 0x000fe400078e0208 */
[----:B------:R-:W-:Y:S02]  /*09c0*/  IMAD R7, R21, -0x10, R7 ;  /* 0xfffffff015077824 */ /* 0x000fe400078e0207 */
[----:B------:R-:W-:Y:S02]  /*09d0*/  IMAD R23, R25, -0x10, R6 ;  /* 0xfffffff019177824 */ /* 0x000fe400078e0206 */
[----:B------:R-:W-:Y:S02]  /*09e0*/  IMAD R17, R17, -0x10, R3 ;  /* 0xfffffff011117824 */ /* 0x000fe400078e0203 */
[----:B------:R-:W-:-:S02]  /*09f0*/  IMAD R21, R21, -0x10, R10 ;  /* 0xfffffff015157824 */ /* 0x000fc400078e020a */
[----:B------:R-:W-:Y:S02]  /*0a00*/  IMAD R25, R25, -0x10, R2 ;  /* 0xfffffff019197824 */ /* 0x000fe400078e0202 */
[----:B-1----:R-:W-:-:S04]  /*0a10*/  IMAD.WIDE R2, R11, 0x4, R4 ;  /* 0x000000040b027825 */ /* 0x002fc800078e0204 */
[----:B------:R-:W-:-:S04]  /*0a20*/  IMAD.WIDE R12, R9, 0x4, R4 ;  /* 0x00000004090c7825 */ /* 0x000fc800078e0204 */
[----:B------:R-:W-:-:S04]  /*0a30*/  IMAD.WIDE R14, R15, 0x4, R4 ;  /* 0x000000040f0e7825 */ /* 0x000fc800078e0204 */
[--C-:B------:R-:W-:Y:S01]  /*0a40*/  IMAD.WIDE R16, R17, 0x4, R4.reuse ;  /* 0x0000000411107825 */ /* 0x100fe200078e0204 */
[----:B------:R-:W3:Y:S03]  /*0a50*/  LDG.E.EL R6, desc[UR4][R14.64] ;  /* 0x000000040e067981 */ /* 0x000ee6000c2e1900 */
[--C-:B------:R-:W-:Y:S02]  /*0a60*/  IMAD.WIDE R18, R7, 0x4, R4.reuse ;  /* 0x0000000407127825 */ /* 0x100fe400078e0204 */
[----:B------:R-:W3:Y:S02]  /*0a70*/  LDG.E.EL R7, desc[UR4][R16.64] ;  /* 0x0000000410077981 */ /* 0x000ee4000c2e1900 */
[--C-:B------:R-:W-:Y:S02]  /*0a80*/  IMAD.WIDE R20, R21, 0x4, R4.reuse ;  /* 0x0000000415147825 */ /* 0x100fe400078e0204 */
[----:B------:R-:W4:Y:S02]  /*0a90*/  LDG.E.EL R8, desc[UR4][R18.64] ;  /* 0x0000000412087981 */ /* 0x000f24000c2e1900 */
[----:B------:R-:W-:-:S02]  /*0aa0*/  IMAD.WIDE R22, R23, 0x4, R4 ;  /* 0x0000000417167825 */ /* 0x000fc400078e0204 */
[----:B------:R-:W4:Y:S02]  /*0ab0*/  LDG.E.EL R9, desc[UR4][R20.64] ;  /* 0x0000000414097981 */ /* 0x000f24000c2e1900 */
[----:B------:R-:W-:Y:S02]  /*0ac0*/  IMAD.WIDE R24, R25, 0x4, R4 ;  /* 0x0000000419187825 */ /* 0x000fe400078e0204 */
[----:B------:R-:W3:Y:S04]  /*0ad0*/  LDG.E.EL R4, desc[UR4][R2.64] ;  /* 0x0000000402047981 */ /* 0x000ee8000c2e1900 */
[----:B------:R-:W3:Y:S04]  /*0ae0*/  LDG.E.EL R5, desc[UR4][R12.64] ;  /* 0x000000040c057981 */ /* 0x000ee8000c2e1900 */
[----:B------:R-:W4:Y:S04]  /*0af0*/  LDG.E.EL R10, desc[UR4][R22.64] ;  /* 0x00000004160a7981 */ /* 0x000f28000c2e1900 */
[----:B------:R-:W4:Y:S01]  /*0b00*/  LDG.E.EL R11, desc[UR4][R24.64] ;  /* 0x00000004180b7981 */ /* 0x000f22000c2e1900 */
[----:B--2---:R-:W-:-:S05]  /*0b10*/  IMAD.WIDE R26, R0, 0x4, R26 ;  /* 0x00000004001a7825 */ /* 0x004fca00078e021a */
[----:B---3--:R-:W-:Y:S04]  /*0b20*/  STG.E.128 desc[UR4][R26.64], R4 ;  /* 0x000000041a007986 */ /* 0x008fe8000c101d04 */
[----:B----4-:R-:W-:Y:S01]  /*0b30*/  STG.E.128 desc[UR4][R26.64+0x800], R8 ;  /* 0x000800081a007986 */ /* 0x010fe2000c101d04 */
[----:B------:R-:W-:Y:S05]  /*0b40*/  EXIT ;  /* 0x000000000000794d */ /* 0x000fea0003800000 */
.L_x_0:
[----:B------:R-:W-:-:S00]  /*0b50*/  BRA `(.L_x_0) ;  /* 0xfffffffc00fc7947 */ /* 0x000fc0000383ffff */
[----:B------:R-:W-:-:S00]  /*0b60*/  NOP ;  /* 0x0000000000007918 */ /* 0x000fc00000000000 */
        /* <DEDUP_REMOVED lines=9> */
.L_x_1:


//--------------------- .nv.constant0.triton_poi_fused_reflection_pad2d_8 --------------------------
	.section	.nv.constant0.triton_poi_fused_reflection_pad2d_8,"a",@progbits
	.sectionflags	@""
	.align	4
.nv.constant0.triton_poi_fused_reflection_pad2d_8:
	.zero		548
